//
// Generated by NVIDIA NVVM Compiler
//
// Compiler Build ID: CL-36424714
// Cuda compilation tools, release 13.0, V13.0.88
// Based on NVVM 20.0.0
//

.version 9.0
.target sm_100
.address_size 64

	// .globl	_Z9matrixMulPKfS0_Pfiiiff

.visible .entry _Z9matrixMulPKfS0_Pfiiiff(
	.param .u64 .ptr .align 1 _Z9matrixMulPKfS0_Pfiiiff_param_0,
	.param .u64 .ptr .align 1 _Z9matrixMulPKfS0_Pfiiiff_param_1,
	.param .u64 .ptr .align 1 _Z9matrixMulPKfS0_Pfiiiff_param_2,
	.param .u32 _Z9matrixMulPKfS0_Pfiiiff_param_3,
	.param .u32 _Z9matrixMulPKfS0_Pfiiiff_param_4,
	.param .u32 _Z9matrixMulPKfS0_Pfiiiff_param_5,
	.param .f32 _Z9matrixMulPKfS0_Pfiiiff_param_6,
	.param .f32 _Z9matrixMulPKfS0_Pfiiiff_param_7
)
{
	.reg .pred 	%p<2>;
	.reg .b32 	%r<34>;
	.reg .b32 	%f<406>;
	.reg .b64 	%rd<38>;

	ld.param.u32 	%r10, [_Z9matrixMulPKfS0_Pfiiiff_param_5];
	mov.u32 	%r12, %ctaid.x;
	mov.u32 	%r13, %ntid.x;
	mov.u32 	%r14, %tid.x;
	mad.lo.s32 	%r15, %r12, %r13, %r14;
	mov.u32 	%r16, %ctaid.y;
	mov.u32 	%r17, %ntid.y;
	mov.u32 	%r18, %tid.y;
	mad.lo.s32 	%r31, %r16, %r17, %r18;
	mul.lo.s32 	%r32, %r15, %r10;
	mov.b32 	%r33, 0;
$L__BB0_1:
	ld.param.u32 	%r30, [_Z9matrixMulPKfS0_Pfiiiff_param_5];
	ld.param.u32 	%r28, [_Z9matrixMulPKfS0_Pfiiiff_param_4];
	ld.param.u64 	%rd36, [_Z9matrixMulPKfS0_Pfiiiff_param_1];
	ld.param.u64 	%rd35, [_Z9matrixMulPKfS0_Pfiiiff_param_0];
	mul.wide.s32 	%rd4, %r32, 4;
	mul.wide.s32 	%rd5, %r30, 4;
	cvta.to.global.u64 	%rd6, %rd35;
	add.s64 	%rd7, %rd6, %rd4;
	add.s64 	%rd8, %rd7, %rd5;
	mul.wide.s32 	%rd9, %r30, 8;
	add.s64 	%rd10, %rd7, %rd9;
	mul.wide.s32 	%rd11, %r30, 12;
	add.s64 	%rd12, %rd7, %rd11;
	mul.wide.s32 	%rd13, %r30, 16;
	add.s64 	%rd14, %rd7, %rd13;
	mul.wide.s32 	%rd15, %r30, 20;
	add.s64 	%rd16, %rd7, %rd15;
	mul.wide.s32 	%rd17, %r30, 24;
	add.s64 	%rd18, %rd7, %rd17;
	mul.wide.s32 	%rd19, %r30, 28;
	add.s64 	%rd20, %rd7, %rd19;
	cvta.to.global.u64 	%rd21, %rd36;
	mul.wide.s32 	%rd22, %r31, 4;
	add.s64 	%rd23, %rd21, %rd22;
	ld.global.f32 	%f132, [%rd7];
	ld.global.f32 	%f133, [%rd23];
	fma.rn.f32 	%f405, %f132, %f133, %f405;
	ld.global.f32 	%f134, [%rd23+4];
	fma.rn.f32 	%f404, %f132, %f134, %f404;
	ld.global.f32 	%f135, [%rd23+8];
	fma.rn.f32 	%f403, %f132, %f135, %f403;
	ld.global.f32 	%f136, [%rd23+12];
	fma.rn.f32 	%f402, %f132, %f136, %f402;
	ld.global.f32 	%f137, [%rd23+16];
	fma.rn.f32 	%f401, %f132, %f137, %f401;
	ld.global.f32 	%f138, [%rd23+20];
	fma.rn.f32 	%f400, %f132, %f138, %f400;
	ld.global.f32 	%f139, [%rd23+24];
	fma.rn.f32 	%f399, %f132, %f139, %f399;
	ld.global.f32 	%f140, [%rd23+28];
	fma.rn.f32 	%f398, %f132, %f140, %f398;
	ld.global.f32 	%f141, [%rd8];
	fma.rn.f32 	%f397, %f141, %f133, %f397;
	fma.rn.f32 	%f396, %f141, %f134, %f396;
	fma.rn.f32 	%f395, %f141, %f135, %f395;
	fma.rn.f32 	%f394, %f141, %f136, %f394;
	fma.rn.f32 	%f393, %f141, %f137, %f393;
	fma.rn.f32 	%f392, %f141, %f138, %f392;
	fma.rn.f32 	%f391, %f141, %f139, %f391;
	fma.rn.f32 	%f390, %f141, %f140, %f390;
	ld.global.f32 	%f142, [%rd10];
	fma.rn.f32 	%f389, %f142, %f133, %f389;
	fma.rn.f32 	%f388, %f142, %f134, %f388;
	fma.rn.f32 	%f387, %f142, %f135, %f387;
	fma.rn.f32 	%f386, %f142, %f136, %f386;
	fma.rn.f32 	%f385, %f142, %f137, %f385;
	fma.rn.f32 	%f384, %f142, %f138, %f384;
	fma.rn.f32 	%f383, %f142, %f139, %f383;
	fma.rn.f32 	%f382, %f142, %f140, %f382;
	ld.global.f32 	%f143, [%rd12];
	fma.rn.f32 	%f381, %f143, %f133, %f381;
	fma.rn.f32 	%f380, %f143, %f134, %f380;
	fma.rn.f32 	%f379, %f143, %f135, %f379;
	fma.rn.f32 	%f378, %f143, %f136, %f378;
	fma.rn.f32 	%f377, %f143, %f137, %f377;
	fma.rn.f32 	%f376, %f143, %f138, %f376;
	fma.rn.f32 	%f375, %f143, %f139, %f375;
	fma.rn.f32 	%f374, %f143, %f140, %f374;
	ld.global.f32 	%f144, [%rd14];
	fma.rn.f32 	%f373, %f144, %f133, %f373;
	fma.rn.f32 	%f372, %f144, %f134, %f372;
	fma.rn.f32 	%f371, %f144, %f135, %f371;
	fma.rn.f32 	%f370, %f144, %f136, %f370;
	fma.rn.f32 	%f369, %f144, %f137, %f369;
	fma.rn.f32 	%f368, %f144, %f138, %f368;
	fma.rn.f32 	%f367, %f144, %f139, %f367;
	fma.rn.f32 	%f366, %f144, %f140, %f366;
	ld.global.f32 	%f145, [%rd16];
	fma.rn.f32 	%f365, %f145, %f133, %f365;
	fma.rn.f32 	%f364, %f145, %f134, %f364;
	fma.rn.f32 	%f363, %f145, %f135, %f363;
	fma.rn.f32 	%f362, %f145, %f136, %f362;
	fma.rn.f32 	%f361, %f145, %f137, %f361;
	fma.rn.f32 	%f360, %f145, %f138, %f360;
	fma.rn.f32 	%f359, %f145, %f139, %f359;
	fma.rn.f32 	%f358, %f145, %f140, %f358;
	ld.global.f32 	%f146, [%rd18];
	fma.rn.f32 	%f357, %f146, %f133, %f357;
	fma.rn.f32 	%f356, %f146, %f134, %f356;
	fma.rn.f32 	%f355, %f146, %f135, %f355;
	fma.rn.f32 	%f354, %f146, %f136, %f354;
	fma.rn.f32 	%f353, %f146, %f137, %f353;
	fma.rn.f32 	%f352, %f146, %f138, %f352;
	fma.rn.f32 	%f351, %f146, %f139, %f351;
	fma.rn.f32 	%f350, %f146, %f140, %f350;
	ld.global.f32 	%f147, [%rd20];
	fma.rn.f32 	%f349, %f147, %f133, %f349;
	fma.rn.f32 	%f348, %f147, %f134, %f348;
	fma.rn.f32 	%f347, %f147, %f135, %f347;
	fma.rn.f32 	%f346, %f147, %f136, %f346;
	fma.rn.f32 	%f345, %f147, %f137, %f345;
	fma.rn.f32 	%f344, %f147, %f138, %f344;
	fma.rn.f32 	%f343, %f147, %f139, %f343;
	fma.rn.f32 	%f342, %f147, %f140, %f342;
	add.s32 	%r33, %r33, 1;
	add.s32 	%r32, %r32, 1;
	add.s32 	%r31, %r31, %r28;
	setp.ne.s32 	%p1, %r33, 8;
	@%p1 bra 	$L__BB0_1;
	ld.param.f32 	%f341, [_Z9matrixMulPKfS0_Pfiiiff_param_7];
	ld.param.f32 	%f340, [_Z9matrixMulPKfS0_Pfiiiff_param_6];
	ld.param.u32 	%r29, [_Z9matrixMulPKfS0_Pfiiiff_param_4];
	ld.param.u64 	%rd37, [_Z9matrixMulPKfS0_Pfiiiff_param_2];
	cvta.to.global.u64 	%rd24, %rd37;
	mov.u32 	%r19, %ctaid.x;
	mov.u32 	%r20, %ntid.x;
	mov.u32 	%r21, %tid.x;
	mad.lo.s32 	%r22, %r19, %r20, %r21;
	mov.u32 	%r23, %ctaid.y;
	mov.u32 	%r24, %ntid.y;
	mov.u32 	%r25, %tid.y;
	mad.lo.s32 	%r26, %r23, %r24, %r25;
	mad.lo.s32 	%r27, %r22, %r29, %r26;
	mul.wide.s32 	%rd25, %r27, 4;
	add.s64 	%rd26, %rd24, %rd25;
	ld.global.f32 	%f148, [%rd26];
	mul.f32 	%f149, %f340, %f405;
	fma.rn.f32 	%f150, %f341, %f148, %f149;
	st.global.f32 	[%rd26], %f150;
	ld.global.f32 	%f151, [%rd26+4];
	mul.f32 	%f152, %f340, %f404;
	fma.rn.f32 	%f153, %f341, %f151, %f152;
	st.global.f32 	[%rd26+4], %f153;
	ld.global.f32 	%f154, [%rd26+8];
	mul.f32 	%f155, %f340, %f403;
	fma.rn.f32 	%f156, %f341, %f154, %f155;
	st.global.f32 	[%rd26+8], %f156;
	ld.global.f32 	%f157, [%rd26+12];
	mul.f32 	%f158, %f340, %f402;
	fma.rn.f32 	%f159, %f341, %f157, %f158;
	st.global.f32 	[%rd26+12], %f159;
	ld.global.f32 	%f160, [%rd26+16];
	mul.f32 	%f161, %f340, %f401;
	fma.rn.f32 	%f162, %f341, %f160, %f161;
	st.global.f32 	[%rd26+16], %f162;
	ld.global.f32 	%f163, [%rd26+20];
	mul.f32 	%f164, %f340, %f400;
	fma.rn.f32 	%f165, %f341, %f163, %f164;
	st.global.f32 	[%rd26+20], %f165;
	ld.global.f32 	%f166, [%rd26+24];
	mul.f32 	%f167, %f340, %f399;
	fma.rn.f32 	%f168, %f341, %f166, %f167;
	st.global.f32 	[%rd26+24], %f168;
	ld.global.f32 	%f169, [%rd26+28];
	mul.f32 	%f170, %f340, %f398;
	fma.rn.f32 	%f171, %f341, %f169, %f170;
	st.global.f32 	[%rd26+28], %f171;
	mul.wide.s32 	%rd27, %r29, 4;
	add.s64 	%rd28, %rd26, %rd27;
	ld.global.f32 	%f172, [%rd28];
	mul.f32 	%f173, %f340, %f397;
	fma.rn.f32 	%f174, %f341, %f172, %f173;
	st.global.f32 	[%rd28], %f174;
	ld.global.f32 	%f175, [%rd28+4];
	mul.f32 	%f176, %f340, %f396;
	fma.rn.f32 	%f177, %f341, %f175, %f176;
	st.global.f32 	[%rd28+4], %f177;
	ld.global.f32 	%f178, [%rd28+8];
	mul.f32 	%f179, %f340, %f395;
	fma.rn.f32 	%f180, %f341, %f178, %f179;
	st.global.f32 	[%rd28+8], %f180;
	ld.global.f32 	%f181, [%rd28+12];
	mul.f32 	%f182, %f340, %f394;
	fma.rn.f32 	%f183, %f341, %f181, %f182;
	st.global.f32 	[%rd28+12], %f183;
	ld.global.f32 	%f184, [%rd28+16];
	mul.f32 	%f185, %f340, %f393;
	fma.rn.f32 	%f186, %f341, %f184, %f185;
	st.global.f32 	[%rd28+16], %f186;
	ld.global.f32 	%f187, [%rd28+20];
	mul.f32 	%f188, %f340, %f392;
	fma.rn.f32 	%f189, %f341, %f187, %f188;
	st.global.f32 	[%rd28+20], %f189;
	ld.global.f32 	%f190, [%rd28+24];
	mul.f32 	%f191, %f340, %f391;
	fma.rn.f32 	%f192, %f341, %f190, %f191;
	st.global.f32 	[%rd28+24], %f192;
	ld.global.f32 	%f193, [%rd28+28];
	mul.f32 	%f194, %f340, %f390;
	fma.rn.f32 	%f195, %f341, %f193, %f194;
	st.global.f32 	[%rd28+28], %f195;
	add.s64 	%rd29, %rd28, %rd27;
	ld.global.f32 	%f196, [%rd29];
	mul.f32 	%f197, %f340, %f389;
	fma.rn.f32 	%f198, %f341, %f196, %f197;
	st.global.f32 	[%rd29], %f198;
	ld.global.f32 	%f199, [%rd29+4];
	mul.f32 	%f200, %f340, %f388;
	fma.rn.f32 	%f201, %f341, %f199, %f200;
	st.global.f32 	[%rd29+4], %f201;
	ld.global.f32 	%f202, [%rd29+8];
	mul.f32 	%f203, %f340, %f387;
	fma.rn.f32 	%f204, %f341, %f202, %f203;
	st.global.f32 	[%rd29+8], %f204;
	ld.global.f32 	%f205, [%rd29+12];
	mul.f32 	%f206, %f340, %f386;
	fma.rn.f32 	%f207, %f341, %f205, %f206;
	st.global.f32 	[%rd29+12], %f207;
	ld.global.f32 	%f208, [%rd29+16];
	mul.f32 	%f209, %f340, %f385;
	fma.rn.f32 	%f210, %f341, %f208, %f209;
	st.global.f32 	[%rd29+16], %f210;
	ld.global.f32 	%f211, [%rd29+20];
	mul.f32 	%f212, %f340, %f384;
	fma.rn.f32 	%f213, %f341, %f211, %f212;
	st.global.f32 	[%rd29+20], %f213;
	ld.global.f32 	%f214, [%rd29+24];
	mul.f32 	%f215, %f340, %f383;
	fma.rn.f32 	%f216, %f341, %f214, %f215;
	st.global.f32 	[%rd29+24], %f216;
	ld.global.f32 	%f217, [%rd29+28];
	mul.f32 	%f218, %f340, %f382;
	fma.rn.f32 	%f219, %f341, %f217, %f218;
	st.global.f32 	[%rd29+28], %f219;
	add.s64 	%rd30, %rd29, %rd27;
	ld.global.f32 	%f220, [%rd30];
	mul.f32 	%f221, %f340, %f381;
	fma.rn.f32 	%f222, %f341, %f220, %f221;
	st.global.f32 	[%rd30], %f222;
	ld.global.f32 	%f223, [%rd30+4];
	mul.f32 	%f224, %f340, %f380;
	fma.rn.f32 	%f225, %f341, %f223, %f224;
	st.global.f32 	[%rd30+4], %f225;
	ld.global.f32 	%f226, [%rd30+8];
	mul.f32 	%f227, %f340, %f379;
	fma.rn.f32 	%f228, %f341, %f226, %f227;
	st.global.f32 	[%rd30+8], %f228;
	ld.global.f32 	%f229, [%rd30+12];
	mul.f32 	%f230, %f340, %f378;
	fma.rn.f32 	%f231, %f341, %f229, %f230;
	st.global.f32 	[%rd30+12], %f231;
	ld.global.f32 	%f232, [%rd30+16];
	mul.f32 	%f233, %f340, %f377;
	fma.rn.f32 	%f234, %f341, %f232, %f233;
	st.global.f32 	[%rd30+16], %f234;
	ld.global.f32 	%f235, [%rd30+20];
	mul.f32 	%f236, %f340, %f376;
	fma.rn.f32 	%f237, %f341, %f235, %f236;
	st.global.f32 	[%rd30+20], %f237;
	ld.global.f32 	%f238, [%rd30+24];
	mul.f32 	%f239, %f340, %f375;
	fma.rn.f32 	%f240, %f341, %f238, %f239;
	st.global.f32 	[%rd30+24], %f240;
	ld.global.f32 	%f241, [%rd30+28];
	mul.f32 	%f242, %f340, %f374;
	fma.rn.f32 	%f243, %f341, %f241, %f242;
	st.global.f32 	[%rd30+28], %f243;
	add.s64 	%rd31, %rd30, %rd27;
	ld.global.f32 	%f244, [%rd31];
	mul.f32 	%f245, %f340, %f373;
	fma.rn.f32 	%f246, %f341, %f244, %f245;
	st.global.f32 	[%rd31], %f246;
	ld.global.f32 	%f247, [%rd31+4];
	mul.f32 	%f248, %f340, %f372;
	fma.rn.f32 	%f249, %f341, %f247, %f248;
	st.global.f32 	[%rd31+4], %f249;
	ld.global.f32 	%f250, [%rd31+8];
	mul.f32 	%f251, %f340, %f371;
	fma.rn.f32 	%f252, %f341, %f250, %f251;
	st.global.f32 	[%rd31+8], %f252;
	ld.global.f32 	%f253, [%rd31+12];
	mul.f32 	%f254, %f340, %f370;
	fma.rn.f32 	%f255, %f341, %f253, %f254;
	st.global.f32 	[%rd31+12], %f255;
	ld.global.f32 	%f256, [%rd31+16];
	mul.f32 	%f257, %f340, %f369;
	fma.rn.f32 	%f258, %f341, %f256, %f257;
	st.global.f32 	[%rd31+16], %f258;
	ld.global.f32 	%f259, [%rd31+20];
	mul.f32 	%f260, %f340, %f368;
	fma.rn.f32 	%f261, %f341, %f259, %f260;
	st.global.f32 	[%rd31+20], %f261;
	ld.global.f32 	%f262, [%rd31+24];
	mul.f32 	%f263, %f340, %f367;
	fma.rn.f32 	%f264, %f341, %f262, %f263;
	st.global.f32 	[%rd31+24], %f264;
	ld.global.f32 	%f265, [%rd31+28];
	mul.f32 	%f266, %f340, %f366;
	fma.rn.f32 	%f267, %f341, %f265, %f266;
	st.global.f32 	[%rd31+28], %f267;
	add.s64 	%rd32, %rd31, %rd27;
	ld.global.f32 	%f268, [%rd32];
	mul.f32 	%f269, %f340, %f365;
	fma.rn.f32 	%f270, %f341, %f268, %f269;
	st.global.f32 	[%rd32], %f270;
	ld.global.f32 	%f271, [%rd32+4];
	mul.f32 	%f272, %f340, %f364;
	fma.rn.f32 	%f273, %f341, %f271, %f272;
	st.global.f32 	[%rd32+4], %f273;
	ld.global.f32 	%f274, [%rd32+8];
	mul.f32 	%f275, %f340, %f363;
	fma.rn.f32 	%f276, %f341, %f274, %f275;
	st.global.f32 	[%rd32+8], %f276;
	ld.global.f32 	%f277, [%rd32+12];
	mul.f32 	%f278, %f340, %f362;
	fma.rn.f32 	%f279, %f341, %f277, %f278;
	st.global.f32 	[%rd32+12], %f279;
	ld.global.f32 	%f280, [%rd32+16];
	mul.f32 	%f281, %f340, %f361;
	fma.rn.f32 	%f282, %f341, %f280, %f281;
	st.global.f32 	[%rd32+16], %f282;
	ld.global.f32 	%f283, [%rd32+20];
	mul.f32 	%f284, %f340, %f360;
	fma.rn.f32 	%f285, %f341, %f283, %f284;
	st.global.f32 	[%rd32+20], %f285;
	ld.global.f32 	%f286, [%rd32+24];
	mul.f32 	%f287, %f340, %f359;
	fma.rn.f32 	%f288, %f341, %f286, %f287;
	st.global.f32 	[%rd32+24], %f288;
	ld.global.f32 	%f289, [%rd32+28];
	mul.f32 	%f290, %f340, %f358;
	fma.rn.f32 	%f291, %f341, %f289, %f290;
	st.global.f32 	[%rd32+28], %f291;
	add.s64 	%rd33, %rd32, %rd27;
	ld.global.f32 	%f292, [%rd33];
	mul.f32 	%f293, %f340, %f357;
	fma.rn.f32 	%f294, %f341, %f292, %f293;
	st.global.f32 	[%rd33], %f294;
	ld.global.f32 	%f295, [%rd33+4];
	mul.f32 	%f296, %f340, %f356;
	fma.rn.f32 	%f297, %f341, %f295, %f296;
	st.global.f32 	[%rd33+4], %f297;
	ld.global.f32 	%f298, [%rd33+8];
	mul.f32 	%f299, %f340, %f355;
	fma.rn.f32 	%f300, %f341, %f298, %f299;
	st.global.f32 	[%rd33+8], %f300;
	ld.global.f32 	%f301, [%rd33+12];
	mul.f32 	%f302, %f340, %f354;
	fma.rn.f32 	%f303, %f341, %f301, %f302;
	st.global.f32 	[%rd33+12], %f303;
	ld.global.f32 	%f304, [%rd33+16];
	mul.f32 	%f305, %f340, %f353;
	fma.rn.f32 	%f306, %f341, %f304, %f305;
	st.global.f32 	[%rd33+16], %f306;
	ld.global.f32 	%f307, [%rd33+20];
	mul.f32 	%f308, %f340, %f352;
	fma.rn.f32 	%f309, %f341, %f307, %f308;
	st.global.f32 	[%rd33+20], %f309;
	ld.global.f32 	%f310, [%rd33+24];
	mul.f32 	%f311, %f340, %f351;
	fma.rn.f32 	%f312, %f341, %f310, %f311;
	st.global.f32 	[%rd33+24], %f312;
	ld.global.f32 	%f313, [%rd33+28];
	mul.f32 	%f314, %f340, %f350;
	fma.rn.f32 	%f315, %f341, %f313, %f314;
	st.global.f32 	[%rd33+28], %f315;
	add.s64 	%rd34, %rd33, %rd27;
	ld.global.f32 	%f316, [%rd34];
	mul.f32 	%f317, %f340, %f349;
	fma.rn.f32 	%f318, %f341, %f316, %f317;
	st.global.f32 	[%rd34], %f318;
	ld.global.f32 	%f319, [%rd34+4];
	mul.f32 	%f320, %f340, %f348;
	fma.rn.f32 	%f321, %f341, %f319, %f320;
	st.global.f32 	[%rd34+4], %f321;
	ld.global.f32 	%f322, [%rd34+8];
	mul.f32 	%f323, %f340, %f347;
	fma.rn.f32 	%f324, %f341, %f322, %f323;
	st.global.f32 	[%rd34+8], %f324;
	ld.global.f32 	%f325, [%rd34+12];
	mul.f32 	%f326, %f340, %f346;
	fma.rn.f32 	%f327, %f341, %f325, %f326;
	st.global.f32 	[%rd34+12], %f327;
	ld.global.f32 	%f328, [%rd34+16];
	mul.f32 	%f329, %f340, %f345;
	fma.rn.f32 	%f330, %f341, %f328, %f329;
	st.global.f32 	[%rd34+16], %f330;
	ld.global.f32 	%f331, [%rd34+20];
	mul.f32 	%f332, %f340, %f344;
	fma.rn.f32 	%f333, %f341, %f331, %f332;
	st.global.f32 	[%rd34+20], %f333;
	ld.global.f32 	%f334, [%rd34+24];
	mul.f32 	%f335, %f340, %f343;
	fma.rn.f32 	%f336, %f341, %f334, %f335;
	st.global.f32 	[%rd34+24], %f336;
	ld.global.f32 	%f337, [%rd34+28];
	mul.f32 	%f338, %f340, %f342;
	fma.rn.f32 	%f339, %f341, %f337, %f338;
	st.global.f32 	[%rd34+28], %f339;
	ret;

}


// ===== COMPILED SASS (sm_100) =====

	.target	sm_100

	.elftype	@"ET_EXEC"


//--------------------- .note.nv.tkinfo           --------------------------
	.section	.note.nv.tkinfo,"",@"SHT_NOTE"
	.sectionflags	@"SHF_NOTE_NV_TKINFO"
	.tkinfo
        /*0018*/ 	.word	0x00000002
        /*0030*/ 	.string	""
        /*0030*/ 	.string	"ptxas"
        /*0030*/ 	.string	"Cuda compilation tools, release 13.0, V13.0.88"
        /*0030*/ 	.string	"Build cuda_13.0.r13.0/compiler.36424714_0"
        /*0030*/ 	.string	"-arch sm_100 -m 64 "



//--------------------- .note.nv.cuinfo           --------------------------
	.section	.note.nv.cuinfo,"",@"SHT_NOTE"
	.sectionflags	@"SHF_NOTE_NV_CUINFO"
        /*0018*/ 	.short	0x0002
        /*001a*/ 	.short	0x0064
        /*001c*/ 	.short	0x0082
	.zero		2


//--------------------- .nv.info                  --------------------------
	.section	.nv.info,"",@"SHT_CUDA_INFO"
	.align	4


	//----- nvinfo : EIATTR_REGCOUNT
	.align		4
        /*0000*/ 	.byte	0x04, 0x2f
        /*0002*/ 	.short	(.L_1 - .L_0)
	.align		4
.L_0:
        /*0004*/ 	.word	index@(_Z9matrixMulPKfS0_Pfiiiff)
        /*0008*/ 	.word	0x00000060


	//----- nvinfo : EIATTR_FRAME_SIZE
	.align		4
.L_1:
        /*000c*/ 	.byte	0x04, 0x11
        /*000e*/ 	.short	(.L_3 - .L_2)
	.align		4
.L_2:
        /*0010*/ 	.word	index@(_Z9matrixMulPKfS0_Pfiiiff)
        /*0014*/ 	.word	0x00000000


	//----- nvinfo : EIATTR_MIN_STACK_SIZE
	.align		4
.L_3:
        /*0018*/ 	.byte	0x04, 0x12
        /*001a*/ 	.short	(.L_5 - .L_4)
	.align		4
.L_4:
        /*001c*/ 	.word	index@(_Z9matrixMulPKfS0_Pfiiiff)
        /*0020*/ 	.word	0x00000000
.L_5:


//--------------------- .nv.compat                --------------------------
	.section	.nv.compat,"",@"SHT_CUDA_COMPAT_INFO"
	.align	4
        /*0000*/ 	.byte	0x02, 0x09, 0x00, 0x00, 0x02, 0x02, 0x01, 0x00, 0x02, 0x05, 0x05, 0x00, 0x03, 0x07, 0x01, 0x01
        /*0010*/ 	.byte	0x02, 0x03, 0x00, 0x00, 0x02, 0x06, 0x01, 0x00, 0x04, 0x0b, 0x08, 0x00, 0x09, 0x00, 0x00, 0x00
        /*0020*/ 	.byte	0x00, 0x00, 0x00, 0x00


//--------------------- .nv.info._Z9matrixMulPKfS0_Pfiiiff --------------------------
	.section	.nv.info._Z9matrixMulPKfS0_Pfiiiff,"",@"SHT_CUDA_INFO"
	.sectionflags	@""
	.align	4


	//----- nvinfo : EIATTR_CUDA_API_VERSION
	.align		4
        /*0000*/ 	.byte	0x04, 0x37
        /*0002*/ 	.short	(.L_7 - .L_6)
.L_6:
        /*0004*/ 	.word	0x00000082


	//----- nvinfo : EIATTR_KPARAM_INFO
	.align		4
.L_7:
        /*0008*/ 	.byte	0x04, 0x17
        /*000a*/ 	.short	(.L_9 - .L_8)
.L_8:
        /*000c*/ 	.word	0x00000000
        /*0010*/ 	.short	0x0007
        /*0012*/ 	.short	0x0028
        /*0014*/ 	.byte	0x00, 0xf0, 0x11, 0x00


	//----- nvinfo : EIATTR_KPARAM_INFO
	.align		4
.L_9:
        /*0018*/ 	.byte	0x04, 0x17
        /*001a*/ 	.short	(.L_11 - .L_10)
.L_10:
        /*001c*/ 	.word	0x00000000
        /*0020*/ 	.short	0x0006
        /*0022*/ 	.short	0x0024
        /*0024*/ 	.byte	0x00, 0xf0, 0x11, 0x00


	//----- nvinfo : EIATTR_KPARAM_INFO
	.align		4
.L_11:
        /*0028*/ 	.byte	0x04, 0x17
        /*002a*/ 	.short	(.L_13 - .L_12)
.L_12:
        /*002c*/ 	.word	0x00000000
        /*0030*/ 	.short	0x0005
        /*0032*/ 	.short	0x0020
        /*0034*/ 	.byte	0x00, 0xf0, 0x11, 0x00


	//----- nvinfo : EIATTR_KPARAM_INFO
	.align		4
.L_13:
        /*0038*/ 	.byte	0x04, 0x17
        /*003a*/ 	.short	(.L_15 - .L_14)
.L_14:
        /*003c*/ 	.word	0x00000000
        /*0040*/ 	.short	0x0004
        /*0042*/ 	.short	0x001c
        /*0044*/ 	.byte	0x00, 0xf0, 0x11, 0x00


	//----- nvinfo : EIATTR_KPARAM_INFO
	.align		4
.L_15:
        /*0048*/ 	.byte	0x04, 0x17
        /*004a*/ 	.short	(.L_17 - .L_16)
.L_16:
        /*004c*/ 	.word	0x00000000
        /*0050*/ 	.short	0x0003
        /*0052*/ 	.short	0x0018
        /*0054*/ 	.byte	0x00, 0xf0, 0x11, 0x00


	//----- nvinfo : EIATTR_KPARAM_INFO
	.align		4
.L_17:
        /*0058*/ 	.byte	0x04, 0x17
        /*005a*/ 	.short	(.L_19 - .L_18)
.L_18:
        /*005c*/ 	.word	0x00000000
        /*0060*/ 	.short	0x0002
        /*0062*/ 	.short	0x0010
        /*0064*/ 	.byte	0x00, 0xf5, 0x21, 0x00


	//----- nvinfo : EIATTR_KPARAM_INFO
	.align		4
.L_19:
        /*0068*/ 	.byte	0x04, 0x17
        /*006a*/ 	.short	(.L_21 - .L_20)
.L_20:
        /*006c*/ 	.word	0x00000000
        /*0070*/ 	.short	0x0001
        /*0072*/ 	.short	0x0008
        /*0074*/ 	.byte	0x00, 0xf5, 0x21, 0x00


	//----- nvinfo : EIATTR_KPARAM_INFO
	.align		4
.L_21:
        /*0078*/ 	.byte	0x04, 0x17
        /*007a*/ 	.short	(.L_23 - .L_22)
.L_22:
        /*007c*/ 	.word	0x00000000
        /*0080*/ 	.short	0x0000
        /*0082*/ 	.short	0x0000
        /*0084*/ 	.byte	0x00, 0xf5, 0x21, 0x00


	//----- nvinfo : EIATTR_SPARSE_MMA_MASK
	.align		4
.L_23:
        /*0088*/ 	.byte	0x03, 0x50
        /*008a*/ 	.short	0x0000


	//----- nvinfo : EIATTR_MAXREG_COUNT
	.align		4
        /*008c*/ 	.byte	0x03, 0x1b
        /*008e*/ 	.short	0x00ff


	//----- nvinfo : EIATTR_MERCURY_ISA_VERSION
	.align		4
        /*0090*/ 	.byte	0x03, 0x5f
        /*0092*/ 	.short	0x0101


	//----- nvinfo : EIATTR_VRC_CTA_INIT_COUNT
	.align		4
        /*0094*/ 	.byte	0x02, 0x4a
	.zero		1
	.zero		1


	//----- nvinfo : EIATTR_EXIT_INSTR_OFFSETS
	.align		4
        /*0098*/ 	.byte	0x04, 0x1c
        /*009a*/ 	.short	(.L_25 - .L_24)


	//   ....[0]....
.L_24:
        /*009c*/ 	.word	0x00001800


	//----- nvinfo : EIATTR_CBANK_PARAM_SIZE
	.align		4
.L_25:
        /*00a0*/ 	.byte	0x03, 0x19
        /*00a2*/ 	.short	0x002c


	//----- nvinfo : EIATTR_PARAM_CBANK
	.align		4
        /*00a4*/ 	.byte	0x04, 0x0a
        /*00a6*/ 	.short	(.L_27 - .L_26)
	.align		4
.L_26:
        /*00a8*/ 	.word	index@(.nv.constant0._Z9matrixMulPKfS0_Pfiiiff)
        /*00ac*/ 	.short	0x0380
        /*00ae*/ 	.short	0x002c


	//----- nvinfo : EIATTR_SW_WAR
	.align		4
.L_27:
        /*00b0*/ 	.byte	0x04, 0x36
        /*00b2*/ 	.short	(.L_29 - .L_28)
.L_28:
        /*00b4*/ 	.word	0x00000008
.L_29:


//--------------------- .nv.callgraph             --------------------------
	.section	.nv.callgraph,"",@"SHT_CUDA_CALLGRAPH"
	.align	4
	.sectionentsize	8
	.align		4
        /*0000*/ 	.word	0x00000000
	.align		4
        /*0004*/ 	.word	0xffffffff
	.align		4
        /*0008*/ 	.word	0x00000000
	.align		4
        /*000c*/ 	.word	0xfffffffe
	.align		4
        /*0010*/ 	.word	0x00000000
	.align		4
        /*0014*/ 	.word	0xfffffffd
	.align		4
        /*0018*/ 	.word	0x00000000
	.align		4
        /*001c*/ 	.word	0xfffffffc


//--------------------- .text._Z9matrixMulPKfS0_Pfiiiff --------------------------
	.section	.text._Z9matrixMulPKfS0_Pfiiiff,"ax",@progbits
	.align	128
        .global         _Z9matrixMulPKfS0_Pfiiiff
        .type           _Z9matrixMulPKfS0_Pfiiiff,@function
        .size           _Z9matrixMulPKfS0_Pfiiiff,(.L_x_2 - _Z9matrixMulPKfS0_Pfiiiff)
        .other          _Z9matrixMulPKfS0_Pfiiiff,@"STO_CUDA_ENTRY STV_DEFAULT"
_Z9matrixMulPKfS0_Pfiiiff:
.text._Z9matrixMulPKfS0_Pfiiiff:
[----:B------:R-:W-:Y:S01]  /*0000*/  LDC R1, c[0x0][0x37c] ;  /* 0x0000df00ff017b82 */ /* 0x000fe20000000800 */
[----:B------:R-:W0:Y:S07]  /*0010*/  S2R R3, SR_TID.X ;  /* 0x0000000000037919 */ /* 0x000e2e0000002100 */
[----:B------:R-:W0:Y:S01]  /*0020*/  S2UR UR5, SR_CTAID.X ;  /* 0x00000000000579c3 */ /* 0x000e220000002500 */
[----:B------:R-:W1:Y:S01]  /*0030*/  LDCU.64 UR6, c[0x0][0x358] ;  /* 0x00006b00ff0677ac */ /* 0x000e620008000a00 */
[----:B------:R-:W2:Y:S01]  /*0040*/  S2R R2, SR_TID.Y ;  /* 0x0000000000027919 */ /* 0x000ea20000002200 */
[----:B------:R-:W-:-:S05]  /*0050*/  UMOV UR4, URZ ;  /* 0x000000ff00047c82 */ /* 0x000fca0008000000 */
[----:B------:R-:W0:Y:S08]  /*0060*/  LDC R0, c[0x0][0x360] ;  /* 0x0000d800ff007b82 */ /* 0x000e300000000800 */
[----:B------:R-:W2:Y:S08]  /*0070*/  S2UR UR8, SR_CTAID.Y ;  /* 0x00000000000879c3 */ /* 0x000eb00000002600 */
[----:B------:R-:W2:Y:S08]  /*0080*/  LDC R85, c[0x0][0x364] ;  /* 0x0000d900ff557b82 */ /* 0x000eb00000000800 */
[----:B------:R-:W3:Y:S01]  /*0090*/  LDC R87, c[0x0][0x3a0] ;  /* 0x0000e800ff577b82 */ /* 0x000ee20000000800 */
[----:B0-----:R-:W-:-:S02]  /*00a0*/  IMAD R0, R0, UR5, R3 ;  /* 0x0000000500007c24 */ /* 0x001fc4000f8e0203 */
[----:B--2---:R-:W-:Y:S02]  /*00b0*/  IMAD R85, R85, UR8, R2 ;  /* 0x0000000855557c24 */ /* 0x004fe4000f8e0202 */
[----:B-1-3--:R-:W-:-:S07]  /*00c0*/  IMAD R83, R0, R87, RZ ;  /* 0x0000005700537224 */ /* 0x00afce00078e02ff */
.L_x_0:
[----:B------:R-:W0:Y:S08]  /*00d0*/  LDC.64 R2, c[0x0][0x380] ;  /* 0x0000e000ff027b82 */ /* 0x000e300000000a00 */
[----:B------:R-:W1:Y:S01]  /*00e0*/  LDC.64 R4, c[0x0][0x388] ;  /* 0x0000e200ff047b82 */ /* 0x000e620000000a00 */
[----:B0-----:R-:W-:-:S05]  /*00f0*/  IMAD.WIDE R2, R83, 0x4, R2 ;  /* 0x0000000453027825 */ /* 0x001fca00078e0202 */
[----:B------:R-:W2:Y:S01]  /*0100*/  LDG.E R84, desc[UR6][R2.64] ;  /* 0x0000000602547981 */ /* 0x000ea2000c1e1900 */
[----:B------:R-:W-:-:S04]  /*0110*/  IMAD.WIDE R16, R87, 0x4, R2 ;  /* 0x0000000457107825 */ /* 0x000fc800078e0202 */
[C-C-:B------:R-:W-:Y:S02]  /*0120*/  IMAD.WIDE R18, R87.reuse, 0x8, R2.reuse ;  /* 0x0000000857127825 */ /* 0x140fe400078e0202 */
[----:B------:R-:W3:Y:S02]  /*0130*/  LDG.E R16, desc[UR6][R16.64] ;  /* 0x0000000610107981 */ /* 0x000ee4000c1e1900 */
[C-C-:B------:R-:W-:Y:S02]  /*0140*/  IMAD.WIDE R6, R87.reuse, 0xc, R2.reuse ;  /* 0x0000000c57067825 */ /* 0x140fe400078e0202 */
[----:B------:R-:W4:Y:S02]  /*0150*/  LDG.E R18, desc[UR6][R18.64] ;  /* 0x0000000612127981 */ /* 0x000f24000c1e1900 */
[C-C-:B------:R-:W-:Y:S02]  /*0160*/  IMAD.WIDE R8, R87.reuse, 0x10, R2.reuse ;  /* 0x0000001057087825 */ /* 0x140fe400078e0202 */
[----:B------:R0:W5:Y:S02]  /*0170*/  LDG.E R91, desc[UR6][R6.64] ;  /* 0x00000006065b7981 */ /* 0x000164000c1e1900 */
[----:B------:R-:W-:-:S02]  /*0180*/  IMAD.WIDE R10, R87, 0x14, R2 ;  /* 0x00000014570a7825 */ /* 0x000fc400078e0202 */
[----:B------:R-:W5:Y:S02]  /*0190*/  LDG.E R8, desc[UR6][R8.64] ;  /* 0x0000000608087981 */ /* 0x000f64000c1e1900 */
[C-C-:B------:R-:W-:Y:S02]  /*01a0*/  IMAD.WIDE R12, R87.reuse, 0x18, R2.reuse ;  /* 0x00000018570c7825 */ /* 0x140fe400078e0202 */
[----:B------:R-:W5:Y:S02]  /*01b0*/  LDG.E R11, desc[UR6][R10.64] ;  /* 0x000000060a0b7981 */ /* 0x000f64000c1e1900 */
[----:B------:R-:W-:Y:S01]  /*01c0*/  IMAD.WIDE R14, R87, 0x1c, R2 ;  /* 0x0000001c570e7825 */ /* 0x000fe200078e0202 */
[----:B0-----:R-:W0:Y:S01]  /*01d0*/  LDC R7, c[0x0][0x39c] ;  /* 0x0000e700ff077b82 */ /* 0x001e220000000800 */
[----:B------:R-:W5:Y:S02]  /*01e0*/  LDG.E R12, desc[UR6][R12.64] ;  /* 0x000000060c0c7981 */ /* 0x000f64000c1e1900 */
[----:B-1----:R-:W-:-:S02]  /*01f0*/  IMAD.WIDE R4, R85, 0x4, R4 ;  /* 0x0000000455047825 */ /* 0x002fc400078e0204 */
[----:B------:R-:W5:Y:S04]  /*0200*/  LDG.E R15, desc[UR6][R14.64] ;  /* 0x000000060e0f7981 */ /* 0x000f68000c1e1900 */
[----:B------:R-:W2:Y:S04]  /*0210*/  LDG.E R89, desc[UR6][R4.64] ;  /* 0x0000000604597981 */ /* 0x000ea8000c1e1900 */
[----:B------:R-:W5:Y:S04]  /*0220*/  LDG.E R3, desc[UR6][R4.64+0x4] ;  /* 0x0000040604037981 */ /* 0x000f68000c1e1900 */
[----:B------:R-:W5:Y:S04]  /*0230*/  LDG.E R2, desc[UR6][R4.64+0x8] ;  /* 0x0000080604027981 */ /* 0x000f68000c1e1900 */
[----:B------:R-:W5:Y:S04]  /*0240*/  LDG.E R17, desc[UR6][R4.64+0xc] ;  /* 0x00000c0604117981 */ /* 0x000f68000c1e1900 */
[----:B------:R-:W5:Y:S04]  /*0250*/  LDG.E R19, desc[UR6][R4.64+0x10] ;  /* 0x0000100604137981 */ /* 0x000f68000c1e1900 */
[----:B------:R-:W5:Y:S04]  /*0260*/  LDG.E R93, desc[UR6][R4.64+0x14] ;  /* 0x00001406045d7981 */ /* 0x000f68000c1e1900 */
[----:B------:R-:W5:Y:S04]  /*0270*/  LDG.E R86, desc[UR6][R4.64+0x18] ;  /* 0x0000180604567981 */ /* 0x000f68000c1e1900 */
[----:B------:R-:W5:Y:S01]  /*0280*/  LDG.E R6, desc[UR6][R4.64+0x1c] ;  /* 0x00001c0604067981 */ /* 0x000f62000c1e1900 */
[----:B------:R-:W-:-:S04]  /*0290*/  UIADD3 UR4, UPT, UPT, UR4, 0x1, URZ ;  /* 0x0000000104047890 */ /* 0x000fc8000fffe0ff */
[----:B------:R-:W-:Y:S01]  /*02a0*/  UISETP.NE.AND UP0, UPT, UR4, 0x8, UPT ;  /* 0x000000080400788c */ /* 0x000fe2000bf05270 */
[----:B------:R-:W-:Y:S02]  /*02b0*/  IADD3 R83, PT, PT, R83, 0x1, RZ ;  /* 0x0000000153537810 */ /* 0x000fe40007ffe0ff */
[----:B0-----:R-:W-:Y:S01]  /*02c0*/  IADD3 R85, PT, PT, R85, R7, RZ ;  /* 0x0000000755557210 */ /* 0x001fe20007ffe0ff */
[C---:B--2---:R-:W-:Y:S01]  /*02d0*/  FFMA R82, R84.reuse, R89, R82 ;  /* 0x0000005954527223 */ /* 0x044fe20000000052 */
[C---:B---3--:R-:W-:Y:S01]  /*02e0*/  FFMA R67, R89.reuse, R16, R67 ;  /* 0x0000001059437223 */ /* 0x048fe20000000043 */
[C---:B----4-:R-:W-:Y:S01]  /*02f0*/  FFMA R0, R89.reuse, R18, R0 ;  /* 0x0000001259007223 */ /* 0x050fe20000000000 */
[C---:B-----5:R-:W-:Y:S01]  /*0300*/  FFMA R20, R89.reuse, R91, R20 ;  /* 0x0000005b59147223 */ /* 0x060fe20000000014 */
[C---:B------:R-:W-:Y:S01]  /*0310*/  FFMA R21, R89.reuse, R8, R21 ;  /* 0x0000000859157223 */ /* 0x040fe20000000015 */
[C---:B------:R-:W-:Y:S01]  /*0320*/  FFMA R22, R89.reuse, R11, R22 ;  /* 0x0000000b59167223 */ /* 0x040fe20000000016 */
[C---:B------:R-:W-:Y:S01]  /*0330*/  FFMA R23, R89.reuse, R12, R23 ;  /* 0x0000000c59177223 */ /* 0x040fe20000000017 */
[----:B------:R-:W-:Y:S01]  /*0340*/  FFMA R24, R89, R15, R24 ;  /* 0x0000000f59187223 */ /* 0x000fe20000000018 */
[C---:B------:R-:W-:Y:S01]  /*0350*/  FFMA R81, R84.reuse, R3, R81 ;  /* 0x0000000354517223 */ /* 0x040fe20000000051 */
[C---:B------:R-:W-:Y:S01]  /*0360*/  FFMA R68, R3.reuse, R16, R68 ;  /* 0x0000001003447223 */ /* 0x040fe20000000044 */
[C---:B------:R-:W-:Y:S01]  /*0370*/  FFMA R25, R3.reuse, R18, R25 ;  /* 0x0000001203197223 */ /* 0x040fe20000000019 */
[C---:B------:R-:W-:Y:S01]  /*0380*/  FFMA R26, R3.reuse, R91, R26 ;  /* 0x0000005b031a7223 */ /* 0x040fe2000000001a */
[C---:B------:R-:W-:Y:S01]  /*0390*/  FFMA R27, R3.reuse, R8, R27 ;  /* 0x00000008031b7223 */ /* 0x040fe2000000001b */
[C---:B------:R-:W-:Y:S01]  /*03a0*/  FFMA R28, R3.reuse, R11, R28 ;  /* 0x0000000b031c7223 */ /* 0x040fe2000000001c */
[C---:B------:R-:W-:Y:S01]  /*03b0*/  FFMA R29, R3.reuse, R12, R29 ;  /* 0x0000000c031d7223 */ /* 0x040fe2000000001d */
[----:B------:R-:W-:Y:S01]  /*03c0*/  FFMA R30, R3, R15, R30 ;  /* 0x0000000f031e7223 */ /* 0x000fe2000000001e */
[----:B------:R-:W-:Y:S01]  /*03d0*/  FFMA R80, R84, R2, R80 ;  /* 0x0000000254507223 */ /* 0x000fe20000000050 */
[C---:B------:R-:W-:Y:S01]  /*03e0*/  FFMA R69, R2.reuse, R16, R69 ;  /* 0x0000001002457223 */ /* 0x040fe20000000045 */
[C---:B------:R-:W-:Y:S01]  /*03f0*/  FFMA R31, R2.reuse, R18, R31 ;  /* 0x00000012021f7223 */ /* 0x040fe2000000001f */
[C---:B------:R-:W-:Y:S01]  /*0400*/  FFMA R32, R2.reuse, R91, R32 ;  /* 0x0000005b02207223 */ /* 0x040fe20000000020 */
        /* <DEDUP_REMOVED lines=44> */
[----:B------:R-:W-:Y:S06]  /*06d0*/  BRA.U UP0, `(.L_x_0) ;  /* 0xfffffff9007c7547 */ /* 0x000fec000b83ffff */
[----:B------:R-:W0:Y:S01]  /*06e0*/  S2R R9, SR_TID.X ;  /* 0x0000000000097919 */ /* 0x000e220000002100 */
[----:B------:R-:W0:Y:S01]  /*06f0*/  LDC R2, c[0x0][0x360] ;  /* 0x0000d800ff027b82 */ /* 0x000e220000000800 */
[----:B------:R-:W1:Y:S01]  /*0700*/  LDCU UR4, c[0x0][0x3a4] ;  /* 0x00007480ff0477ac */ /* 0x000e620008000800 */
[----:B------:R-:W2:Y:S06]  /*0710*/  S2R R6, SR_TID.Y ;  /* 0x0000000000067919 */ /* 0x000eac0000002200 */
[----:B------:R-:W2:Y:S08]  /*0720*/  LDC R3, c[0x0][0x364] ;  /* 0x0000d900ff037b82 */ /* 0x000eb00000000800 */
[----:B------:R-:W3:Y:S01]  /*0730*/  LDC.64 R4, c[0x0][0x390] ;  /* 0x0000e400ff047b82 */ /* 0x000ee20000000a00 */
[----:B0-----:R-:W-:Y:S01]  /*0740*/  IMAD R2, R2, UR5, R9 ;  /* 0x0000000502027c24 */ /* 0x001fe2000f8e0209 */
[----:B------:R-:W0:Y:S01]  /*0750*/  LDCU UR5, c[0x0][0x3a8] ;  /* 0x00007500ff0577ac */ /* 0x000e220008000800 */
[----:B--2---:R-:W-:-:S04]  /*0760*/  IMAD R3, R3, UR8, R6 ;  /* 0x0000000803037c24 */ /* 0x004fc8000f8e0206 */
[----:B------:R-:W-:-:S04]  /*0770*/  IMAD R3, R2, R7, R3 ;  /* 0x0000000702037224 */ /* 0x000fc800078e0203 */
[----:B---3--:R-:W-:-:S05]  /*0780*/  IMAD.WIDE R4, R3, 0x4, R4 ;  /* 0x0000000403047825 */ /* 0x008fca00078e0204 */
[----:B------:R-:W0:Y:S04]  /*0790*/  LDG.E R2, desc[UR6][R4.64] ;  /* 0x0000000604027981 */ /* 0x000e28000c1e1900 */
[----:B------:R-:W2:Y:S04]  /*07a0*/  LDG.E R6, desc[UR6][R4.64+0x4] ;  /* 0x0000040604067981 */ /* 0x000ea8000c1e1900 */
[----:B------:R-:W3:Y:S04]  /*07b0*/  LDG.E R8, desc[UR6][R4.64+0x8] ;  /* 0x0000080604087981 */ /* 0x000ee8000c1e1900 */
[----:B------:R-:W4:Y:S04]  /*07c0*/  LDG.E R10, desc[UR6][R4.64+0xc] ;  /* 0x00000c06040a7981 */ /* 0x000f28000c1e1900 */
[----:B------:R-:W5:Y:S04]  /*07d0*/  LDG.E R11, desc[UR6][R4.64+0x10] ;  /* 0x00001006040b7981 */ /* 0x000f68000c1e1900 */
[----:B------:R-:W5:Y:S04]  /*07e0*/  LDG.E R12, desc[UR6][R4.64+0x14] ;  /* 0x00001406040c7981 */ /* 0x000f68000c1e1900 */
[----:B------:R-:W5:Y:S04]  /*07f0*/  LDG.E R13, desc[UR6][R4.64+0x18] ;  /* 0x00001806040d7981 */ /* 0x000f68000c1e1900 */
[----:B------:R-:W5:Y:S01]  /*0800*/  LDG.E R14, desc[UR6][R4.64+0x1c] ;  /* 0x00001c06040e7981 */ /* 0x000f62000c1e1900 */
[----:B-1----:R-:W-:Y:S01]  /*0810*/  FMUL R3, R82, UR4 ;  /* 0x0000000452037c20 */ /* 0x002fe20008400000 */
[----:B------:R-:W-:Y:S01]  /*0820*/  FMUL R81, R81, UR4 ;  /* 0x0000000451517c20 */ /* 0x000fe20008400000 */
[----:B------:R-:W-:Y:S01]  /*0830*/  FMUL R9, R80, UR4 ;  /* 0x0000000450097c20 */ /* 0x000fe20008400000 */
[----:B------:R-:W-:Y:S01]  /*0840*/  FMUL R79, R79, UR4 ;  /* 0x000000044f4f7c20 */ /* 0x000fe20008400000 */
[----:B------:R-:W-:Y:S01]  /*0850*/  FMUL R78, R78, UR4 ;  /* 0x000000044e4e7c20 */ /* 0x000fe20008400000 */
[----:B------:R-:W-:Y:S01]  /*0860*/  FMUL R77, R77, UR4 ;  /* 0x000000044d4d7c20 */ /* 0x000fe20008400000 */
[----:B------:R-:W-:Y:S01]  /*0870*/  FMUL R76, R76, UR4 ;  /* 0x000000044c4c7c20 */ /* 0x000fe20008400000 */
[----:B------:R-:W-:Y:S01]  /*0880*/  FMUL R75, R75, UR4 ;  /* 0x000000044b4b7c20 */ /* 0x000fe20008400000 */
[----:B0-----:R-:W-:Y:S01]  /*0890*/  FFMA R3, R2, UR5, R3 ;  /* 0x0000000502037c23 */ /* 0x001fe20008000003 */
[----:B--2---:R-:W-:-:S04]  /*08a0*/  FFMA R81, R6, UR5, R81 ;  /* 0x0000000506517c23 */ /* 0x004fc80008000051 */
[----:B------:R0:W-:Y:S01]  /*08b0*/  STG.E desc[UR6][R4.64], R3 ;  /* 0x0000000304007986 */ /* 0x0001e2000c101906 */
[----:B---3--:R-:W-:-:S03]  /*08c0*/  FFMA R9, R8, UR5, R9 ;  /* 0x0000000508097c23 */ /* 0x008fc60008000009 */
[----:B------:R-:W-:Y:S01]  /*08d0*/  STG.E desc[UR6][R4.64+0x4], R81 ;  /* 0x0000045104007986 */ /* 0x000fe2000c101906 */
[----:B----4-:R-:W-:-:S03]  /*08e0*/  FFMA R79, R10, UR5, R79 ;  /* 0x000000050a4f7c23 */ /* 0x010fc6000800004f */
[----:B------:R1:W-:Y:S01]  /*08f0*/  STG.E desc[UR6][R4.64+0x8], R9 ;  /* 0x0000080904007986 */ /* 0x0003e2000c101906 */
[----:B-----5:R-:W-:Y:S01]  /*0900*/  FFMA R11, R11, UR5, R78 ;  /* 0x000000050b0b7c23 */ /* 0x020fe2000800004e */
[----:B0-----:R-:W-:Y:S02]  /*0910*/  IMAD.WIDE R2, R7, 0x4, R4 ;  /* 0x0000000407027825 */ /* 0x001fe400078e0204 */
[----:B------:R-:W-:Y:S02]  /*0920*/  STG.E desc[UR6][R4.64+0xc], R79 ;  /* 0x00000c4f04007986 */ /* 0x000fe4000c101906 */
[----:B------:R-:W-:Y:S02]  /*0930*/  FFMA R77, R12, UR5, R77 ;  /* 0x000000050c4d7c23 */ /* 0x000fe4000800004d */
[----:B------:R-:W-:Y:S01]  /*0940*/  STG.E desc[UR6][R4.64+0x10], R11 ;  /* 0x0000100b04007986 */ /* 0x000fe2000c101906 */
[----:B------:R-:W-:-:S03]  /*0950*/  FFMA R13, R13, UR5, R76 ;  /* 0x000000050d0d7c23 */ /* 0x000fc6000800004c */
[----:B------:R-:W-:Y:S01]  /*0960*/  STG.E desc[UR6][R4.64+0x14], R77 ;  /* 0x0000144d04007986 */ /* 0x000fe2000c101906 */
[----:B------:R-:W-:-:S03]  /*0970*/  FFMA R75, R14, UR5, R75 ;  /* 0x000000050e4b7c23 */ /* 0x000fc6000800004b */
[----:B------:R-:W-:Y:S04]  /*0980*/  STG.E desc[UR6][R4.64+0x18], R13 ;  /* 0x0000180d04007986 */ /* 0x000fe8000c101906 */
[----:B------:R0:W-:Y:S04]  /*0990*/  STG.E desc[UR6][R4.64+0x1c], R75 ;  /* 0x00001c4b04007986 */ /* 0x0001e8000c101906 */
[----:B------:R-:W2:Y:S04]  /*09a0*/  LDG.E R6, desc[UR6][R2.64] ;  /* 0x0000000602067981 */ /* 0x000ea8000c1e1900 */
[----:B------:R-:W3:Y:S04]  /*09b0*/  LDG.E R8, desc[UR6][R2.64+0x4] ;  /* 0x0000040602087981 */ /* 0x000ee8000c1e1900 */
[----:B------:R-:W4:Y:S04]  /*09c0*/  LDG.E R10, desc[UR6][R2.64+0x8] ;  /* 0x00000806020a7981 */ /* 0x000f28000c1e1900 */
[----:B------:R-:W5:Y:S04]  /*09d0*/  LDG.E R12, desc[UR6][R2.64+0xc] ;  /* 0x00000c06020c7981 */ /* 0x000f68000c1e1900 */
[----:B------:R-:W5:Y:S04]  /*09e0*/  LDG.E R14, desc[UR6][R2.64+0x10] ;  /* 0x00001006020e7981 */ /* 0x000f68000c1e1900 */
[----:B------:R-:W5:Y:S04]  /*09f0*/  LDG.E R15, desc[UR6][R2.64+0x14] ;  /* 0x00001406020f7981 */ /* 0x000f68000c1e1900 */
[----:B------:R-:W5:Y:S04]  /*0a00*/  LDG.E R16, desc[UR6][R2.64+0x18] ;  /* 0x0000180602107981 */ /* 0x000f68000c1e1900 */
[----:B------:R-:W5:Y:S01]  /*0a10*/  LDG.E R17, desc[UR6][R2.64+0x1c] ;  /* 0x00001c0602117981 */ /* 0x000f62000c1e1900 */
[----:B------:R-:W-:Y:S01]  /*0a20*/  FMUL R67, R67, UR4 ;  /* 0x0000000443437c20 */ /* 0x000fe20008400000 */
[----:B-1----:R-:W-:Y:S01]  /*0a30*/  FMUL R9, R68, UR4 ;  /* 0x0000000444097c20 */ /* 0x002fe20008400000 */
[----:B------:R-:W-:Y:S01]  /*0a40*/  FMUL R69, R69, UR4 ;  /* 0x0000000445457c20 */ /* 0x000fe20008400000 */
[----:B0-----:R-:W-:Y:S01]  /*0a50*/  FMUL R5, R70, UR4 ;  /* 0x0000000446057c20 */ /* 0x001fe20008400000 */
[----:B------:R-:W-:Y:S01]  /*0a60*/  FMUL R71, R71, UR4 ;  /* 0x0000000447477c20 */ /* 0x000fe20008400000 */
[----:B------:R-:W-:Y:S01]  /*0a70*/  FMUL R72, R72, UR4 ;  /* 0x0000000448487c20 */ /* 0x000fe20008400000 */
[----:B------:R-:W-:Y:S01]  /*0a80*/  FMUL R73, R73, UR4 ;  /* 0x0000000449497c20 */ /* 0x000fe20008400000 */
[----:B------:R-:W-:Y:S01]  /*0a90*/  FMUL R74, R74, UR4 ;  /* 0x000000044a4a7c20 */ /* 0x000fe20008400000 */
[----:B--2---:R-:W-:Y:S01]  /*0aa0*/  FFMA R67, R6, UR5, R67 ;  /* 0x0000000506437c23 */ /* 0x004fe20008000043 */
[----:B---3--:R-:W-:-:S04]  /*0ab0*/  FFMA R9, R8, UR5, R9 ;  /* 0x0000000508097c23 */ /* 0x008fc80008000009 */
[----:B------:R-:W-:Y:S01]  /*0ac0*/  STG.E desc[UR6][R2.64], R67 ;  /* 0x0000004302007986 */ /* 0x000fe2000c101906 */
[----:B----4-:R-:W-:-:S03]  /*0ad0*/  FFMA R69, R10, UR5, R69 ;  /* 0x000000050a457c23 */ /* 0x010fc60008000045 */
[----:B------:R-:W-:Y:S01]  /*0ae0*/  STG.E desc[UR6][R2.64+0x4], R9 ;  /* 0x0000040902007986 */ /* 0x000fe2000c101906 */
[----:B-----5:R-:W-:Y:S01]  /*0af0*/  FFMA R11, R12, UR5, R5 ;  /* 0x000000050c0b7c23 */ /* 0x020fe20008000005 */
[----:B------:R-:W-:Y:S02]  /*0b00*/  IMAD.WIDE R4, R7, 0x4, R2 ;  /* 0x0000000407047825 */ /* 0x000fe400078e0202 */
[----:B------:R-:W-:Y:S02]  /*0b10*/  STG.E desc[UR6][R2.64+0x8], R69 ;  /* 0x0000084502007986 */ /* 0x000fe4000c101906 */
[----:B------:R-:W-:Y:S02]  /*0b20*/  FFMA R71, R14, UR5, R71 ;  /* 0x000000050e477c23 */ /* 0x000fe40008000047 */
[----:B------:R0:W-:Y:S01]  /*0b30*/  STG.E desc[UR6][R2.64+0xc], R11 ;  /* 0x00000c0b02007986 */ /* 0x0001e2000c101906 */
[----:B------:R-:W-:-:S03]  /*0b40*/  FFMA R15, R15, UR5, R72 ;  /* 0x000000050f0f7c23 */ /* 0x000fc60008000048 */
[----:B------:R-:W-:Y:S01]  /*0b50*/  STG.E desc[UR6][R2.64+0x10], R71 ;  /* 0x0000104702007986 */ /* 0x000fe2000c101906 */
[----:B------:R-:W-:-:S03]  /*0b60*/  FFMA R73, R16, UR5, R73 ;  /* 0x0000000510497c23 */ /* 0x000fc60008000049 */
[----:B------:R-:W-:Y:S01]  /*0b70*/  STG.E desc[UR6][R2.64+0x14], R15 ;  /* 0x0000140f02007986 */ /* 0x000fe2000c101906 */
[----:B------:R-:W-:-:S03]  /*0b80*/  FFMA R17, R17, UR5, R74 ;  /* 0x0000000511117c23 */ /* 0x000fc6000800004a */
[----:B------:R-:W-:Y:S04]  /*0b90*/  STG.E desc[UR6][R2.64+0x18], R73 ;  /* 0x0000184902007986 */ /* 0x000fe8000c101906 */
[----:B------:R1:W-:Y:S04]  /*0ba0*/  STG.E desc[UR6][R2.64+0x1c], R17 ;  /* 0x00001c1102007986 */ /* 0x0003e8000c101906 */
[----:B0-----:R-:W2:Y:S04]  /*0bb0*/  LDG.E R11, desc[UR6][R4.64+0xc] ;  /* 0x00000c06040b7981 */ /* 0x001ea8000c1e1900 */
        /* <DEDUP_REMOVED lines=8> */
[----:B------:R-:W-:Y:S01]  /*0c40*/  FMUL R0, R37, UR4 ;  /* 0x0000000425007c20 */ /* 0x000fe20008400000 */
[----:B------:R-:W-:Y:S01]  /*0c50*/  FMUL R25, R25, UR4 ;  /* 0x0000000419197c20 */ /* 0x000fe20008400000 */
[----:B------:R-:W-:Y:S01]  /*0c60*/  FMUL R31, R31, UR4 ;  /* 0x000000041f1f7c20 */ /* 0x000fe20008400000 */
[----:B------:R-:W-:Y:S01]  /*0c70*/  FMUL R43, R43, UR4 ;  /* 0x000000042b2b7c20 */ /* 0x000fe20008400000 */
[----:B------:R-:W-:Y:S01]  /*0c80*/  FMUL R55, R55, UR4 ;  /* 0x0000000437377c20 */ /* 0x000fe20008400000 */
[----:B------:R-:W-:Y:S01]  /*0c90*/  FMUL R61, R61, UR4 ;  /* 0x000000043d3d7c20 */ /* 0x000fe20008400000 */
[----:B-1----:R-:W-:-:S04]  /*0ca0*/  IMAD.WIDE R2, R7, 0x4, R4 ;  /* 0x0000000407027825 */ /* 0x002fc800078e0204 */
[----:B--2---:R-:W-:Y:S01]  /*0cb0*/  FFMA R11, R11, UR5, R0 ;  /* 0x000000050b0b7c23 */ /* 0x004fe20008000000 */
[----:B------:R-:W-:Y:S01]  /*0cc0*/  FMUL R0, R49, UR4 ;  /* 0x0000000431007c20 */ /* 0x000fe20008400000 */
[----:B---3--:R-:W-:Y:S01]  /*0cd0*/  FFMA R9, R6, UR5, R9 ;  /* 0x0000000506097c23 */ /* 0x008fe20008000009 */
[----:B----4-:R-:W-:Y:S01]  /*0ce0*/  FFMA R25, R8, UR5, R25 ;  /* 0x0000000508197c23 */ /* 0x010fe20008000019 */
[----:B-----5:R-:W-:Y:S01]  /*0cf0*/  FFMA R31, R10, UR5, R31 ;  /* 0x000000050a1f7c23 */ /* 0x020fe2000800001f */
[----:B------:R-:W-:Y:S01]  /*0d00*/  FFMA R43, R12, UR5, R43 ;  /* 0x000000050c2b7c23 */ /* 0x000fe2000800002b */
[----:B------:R-:W-:Y:S01]  /*0d10*/  FFMA R13, R13, UR5, R0 ;  /* 0x000000050d0d7c23 */ /* 0x000fe20008000000 */
[----:B------:R-:W-:Y:S01]  /*0d20*/  FFMA R55, R14, UR5, R55 ;  /* 0x000000050e377c23 */ /* 0x000fe20008000037 */
[----:B------:R-:W-:Y:S01]  /*0d30*/  FFMA R61, R16, UR5, R61 ;  /* 0x00000005103d7c23 */ /* 0x000fe2000800003d */
[----:B------:R-:W-:Y:S04]  /*0d40*/  STG.E desc[UR6][R4.64], R9 ;  /* 0x0000000904007986 */ /* 0x000fe8000c101906 */
[----:B------:R-:W-:Y:S04]  /*0d50*/  STG.E desc[UR6][R4.64+0x4], R25 ;  /* 0x0000041904007986 */ /* 0x000fe8000c101906 */
[----:B------:R-:W-:Y:S04]  /*0d60*/  STG.E desc[UR6][R4.64+0x8], R31 ;  /* 0x0000081f04007986 */ /* 0x000fe8000c101906 */
[----:B------:R-:W-:Y:S04]  /*0d70*/  STG.E desc[UR6][R4.64+0xc], R11 ;  /* 0x00000c0b04007986 */ /* 0x000fe8000c101906 */
[----:B------:R-:W-:Y:S04]  /*0d80*/  STG.E desc[UR6][R4.64+0x10], R43 ;  /* 0x0000102b04007986 */ /* 0x000fe8000c101906 */
[----:B------:R-:W-:Y:S04]  /*0d90*/  STG.E desc[UR6][R4.64+0x14], R13 ;  /* 0x0000140d04007986 */ /* 0x000fe8000c101906 */
        /* <DEDUP_REMOVED lines=10> */
[----:B0-----:R-:W-:Y:S01]  /*0e40*/  FMUL R5, R32, UR4 ;  /* 0x0000000420057c20 */ /* 0x001fe20008400000 */
[----:B------:R-:W-:Y:S01]  /*0e50*/  FMUL R9, R20, UR4 ;  /* 0x0000000414097c20 */ /* 0x000fe20008400000 */
[----:B------:R-:W-:Y:S01]  /*0e60*/  FMUL R11, R26, UR4 ;  /* 0x000000041a0b7c20 */ /* 0x000fe20008400000 */
[----:B------:R-:W-:Y:S01]  /*0e70*/  FMUL R15, R38, UR4 ;  /* 0x00000004260f7c20 */ /* 0x000fe20008400000 */
[----:B------:R-:W-:Y:S01]  /*0e80*/  FMUL R19, R50, UR4 ;  /* 0x0000000432137c20 */ /* 0x000fe20008400000 */
[----:B------:R-:W-:Y:S01]  /*0e90*/  FMUL R25, R56, UR4 ;  /* 0x0000000438197c20 */ /* 0x000fe20008400000 */
[----:B------:R-:W-:Y:S01]  /*0ea0*/  FMUL R31, R62, UR4 ;  /* 0x000000043e1f7c20 */ /* 0x000fe20008400000 */
[----:B--2---:R-:W-:Y:S01]  /*0eb0*/  FFMA R13, R8, UR5, R5 ;  /* 0x00000005080d7c23 */ /* 0x004fe20008000005 */
[----:B------:R-:W-:Y:S01]  /*0ec0*/  FMUL R5, R44, UR4 ;  /* 0x000000042c057c20 */ /* 0x000fe20008400000 */
[----:B---3--:R-:W-:Y:S01]  /*0ed0*/  FFMA R9, R0, UR5, R9 ;  /* 0x0000000500097c23 */ /* 0x008fe20008000009 */
[----:B----4-:R-:W-:Y:S01]  /*0ee0*/  FFMA R11, R6, UR5, R11 ;  /* 0x00000005060b7c23 */ /* 0x010fe2000800000b */
[----:B-----5:R-:W-:Y:S01]  /*0ef0*/  FFMA R15, R10, UR5, R15 ;  /* 0x000000050a0f7c23 */ /* 0x020fe2000800000f */
[----:B------:R-:W-:Y:S01]  /*0f00*/  FFMA R17, R12, UR5, R5 ;  /* 0x000000050c117c23 */ /* 0x000fe20008000005 */
[----:B------:R-:W-:-:S04]  /*0f10*/  IMAD.WIDE R4, R7, 0x4, R2 ;  /* 0x0000000407047825 */ /* 0x000fc800078e0202 */
[----:B------:R-:W-:Y:S01]  /*0f20*/  FFMA R19, R14, UR5, R19 ;  /* 0x000000050e137c23 */ /* 0x000fe20008000013 */
[----:B------:R-:W-:Y:S01]  /*0f30*/  FFMA R25, R16, UR5, R25 ;  /* 0x0000000510197c23 */ /* 0x000fe20008000019 */
[----:B------:R-:W-:Y:S01]  /*0f40*/  FFMA R31, R18, UR5, R31 ;  /* 0x00000005121f7c23 */ /* 0x000fe2000800001f */
[----:B------:R0:W-:Y:S04]  /*0f50*/  STG.E desc[UR6][R2.64], R9 ;  /* 0x0000000902007986 */ /* 0x0001e8000c101906 */
[----:B------:R1:W-:Y:S04]  /*0f60*/  STG.E desc[UR6][R2.64+0x4], R11 ;  /* 0x0000040b02007986 */ /* 0x0003e8000c101906 */
[----:B------:R2:W-:Y:S04]  /*0f70*/  STG.E desc[UR6][R2.64+0x8], R13 ;  /* 0x0000080d02007986 */ /* 0x0005e8000c101906 */
[----:B------:R-:W-:Y:S04]  /*0f80*/  STG.E desc[UR6][R2.64+0xc], R15 ;  /* 0x00000c0f02007986 */ /* 0x000fe8000c101906 */
[----:B------:R-:W-:Y:S04]  /*0f90*/  STG.E desc[UR6][R2.64+0x10], R17 ;  /* 0x0000101102007986 */ /* 0x000fe8000c101906 */
[----:B------:R-:W-:Y:S04]  /*0fa0*/  STG.E desc[UR6][R2.64+0x14], R19 ;  /* 0x0000141302007986 */ /* 0x000fe8000c101906 */
[----:B------:R-:W-:Y:S04]  /*0fb0*/  STG.E desc[UR6][R2.64+0x18], R25 ;  /* 0x0000181902007986 */ /* 0x000fe8000c101906 */
[----:B------:R3:W-:Y:S04]  /*0fc0*/  STG.E desc[UR6][R2.64+0x1c], R31 ;  /* 0x00001c1f02007986 */ /* 0x0007e8000c101906 */
[----:B------:R-:W4:Y:S04]  /*0fd0*/  LDG.E R0, desc[UR6][R4.64] ;  /* 0x0000000604007981 */ /* 0x000f28000c1e1900 */
[----:B0-----:R-:W5:Y:S04]  /*0fe0*/  LDG.E R9, desc[UR6][R4.64+0xc] ;  /* 0x00000c0604097981 */ /* 0x001f68000c1e1900 */
[----:B------:R-:W5:Y:S04]  /*0ff0*/  LDG.E R6, desc[UR6][R4.64+0x4] ;  /* 0x0000040604067981 */ /* 0x000f68000c1e1900 */
[----:B------:R-:W5:Y:S04]  /*1000*/  LDG.E R8, desc[UR6][R4.64+0x8] ;  /* 0x0000080604087981 */ /* 0x000f68000c1e1900 */
[----:B------:R-:W5:Y:S04]  /*1010*/  LDG.E R10, desc[UR6][R4.64+0x10] ;  /* 0x00001006040a7981 */ /* 0x000f68000c1e1900 */
[----:B-1----:R-:W5:Y:S04]  /*1020*/  LDG.E R11, desc[UR6][R4.64+0x14] ;  /* 0x00001406040b7981 */ /* 0x002f68000c1e1900 */
[----:B------:R-:W5:Y:S04]  /*1030*/  LDG.E R12, desc[UR6][R4.64+0x18] ;  /* 0x00001806040c7981 */ /* 0x000f68000c1e1900 */
[----:B--2---:R-:W2:Y:S01]  /*1040*/  LDG.E R13, desc[UR6][R4.64+0x1c] ;  /* 0x00001c06040d7981 */ /* 0x004ea2000c1e1900 */
[----:B------:R-:W-:Y:S01]  /*1050*/  FMUL R21, R21, UR4 ;  /* 0x0000000415157c20 */ /* 0x000fe20008400000 */
[----:B---3--:R-:W-:Y:S01]  /*1060*/  FMUL R2, R39, UR4 ;  /* 0x0000000427027c20 */ /* 0x008fe20008400000 */
[----:B------:R-:W-:Y:S01]  /*1070*/  FMUL R27, R27, UR4 ;  /* 0x000000041b1b7c20 */ /* 0x000fe20008400000 */
[----:B------:R-:W-:Y:S01]  /*1080*/  FMUL R33, R33, UR4 ;  /* 0x0000000421217c20 */ /* 0x000fe20008400000 */
[----:B------:R-:W-:Y:S01]  /*1090*/  FMUL R45, R45, UR4 ;  /* 0x000000042d2d7c20 */ /* 0x000fe20008400000 */
[----:B------:R-:W-:Y:S01]  /*10a0*/  FMUL R57, R57, UR4 ;  /* 0x0000000439397c20 */ /* 0x000fe20008400000 */
[----:B----4-:R-:W-:Y:S01]  /*10b0*/  FFMA R21, R0, UR5, R21 ;  /* 0x0000000500157c23 */ /* 0x010fe20008000015 */
[----:B------:R-:W-:Y:S01]  /*10c0*/  FMUL R0, R51, UR4 ;  /* 0x0000000433007c20 */ /* 0x000fe20008400000 */
[----:B-----5:R-:W-:Y:S01]  /*10d0*/  FFMA R9, R9, UR5, R2 ;  /* 0x0000000509097c23 */ /* 0x020fe20008000002 */
[----:B------:R-:W-:Y:S01]  /*10e0*/  FMUL R2, R63, UR4 ;  /* 0x000000043f027c20 */ /* 0x000fe20008400000 */
[----:B------:R-:W-:Y:S01]  /*10f0*/  FFMA R27, R6, UR5, R27 ;  /* 0x00000005061b7c23 */ /* 0x000fe2000800001b */
[----:B------:R-:W-:Y:S01]  /*1100*/  FFMA R33, R8, UR5, R33 ;  /* 0x0000000508217c23 */ /* 0x000fe20008000021 */
[----:B------:R-:W-:Y:S01]  /*1110*/  FFMA R45, R10, UR5, R45 ;  /* 0x000000050a2d7c23 */ /* 0x000fe2000800002d */
[----:B------:R-:W-:Y:S01]  /*1120*/  FFMA R11, R11, UR5, R0 ;  /* 0x000000050b0b7c23 */ /* 0x000fe20008000000 */
[----:B------:R-:W-:Y:S01]  /*1130*/  FFMA R57, R12, UR5, R57 ;  /* 0x000000050c397c23 */ /* 0x000fe20008000039 */
[----:B--2---:R-:W-:Y:S01]  /*1140*/  FFMA R13, R13, UR5, R2 ;  /* 0x000000050d0d7c23 */ /* 0x004fe20008000002 */
[C---:B------:R-:W-:Y:S01]  /*1150*/  IMAD.WIDE R2, R7.reuse, 0x4, R4 ;  /* 0x0000000407027825 */ /* 0x040fe200078e0204 */
        /* <DEDUP_REMOVED lines=65> */
[----:B------:R-:W-:Y:S01]  /*1570*/  IMAD.WIDE R2, R7, 0x4, R4 ;  /* 0x0000000407027825 */ /* 0x000fe200078e0204 */
[----:B------:R-:W-:Y:S04]  /*1580*/  STG.E desc[UR6][R4.64], R23 ;  /* 0x0000001704007986 */ /* 0x000fe8000c101906 */
[----:B------:R-:W-:Y:S04]  /*1590*/  STG.E desc[UR6][R4.64+0x4], R29 ;  /* 0x0000041d04007986 */ /* 0x000fe8000c101906 */
[----:B------:R-:W-:Y:S04]  /*15a0*/  STG.E desc[UR6][R4.64+0x8], R35 ;  /* 0x0000082304007986 */ /* 0x000fe8000c101906 */
[----:B------:R0:W-:Y:S04]  /*15b0*/  STG.E desc[UR6][R4.64+0xc], R9 ;  /* 0x00000c0904007986 */ /* 0x0001e8000c101906 */
        /* <DEDUP_REMOVED lines=13> */
[----:B0-----:R-:W-:Y:S01]  /*1690*/  FMUL R9, R30, UR4 ;  /* 0x000000041e097c20 */ /* 0x001fe20008400000 */
[----:B-1----:R-:W-:Y:S01]  /*16a0*/  FMUL R5, R36, UR4 ;  /* 0x0000000424057c20 */ /* 0x002fe20008400000 */
[----:B------:R-:W-:Y:S01]  /*16b0*/  FMUL R11, R42, UR4 ;  /* 0x000000042a0b7c20 */ /* 0x000fe20008400000 */
[----:B------:R-:W-:Y:S01]  /*16c0*/  FMUL R13, R48, UR4 ;  /* 0x00000004300d7c20 */ /* 0x000fe20008400000 */
[----:B------:R-:W-:Y:S01]  /*16d0*/  FMUL R15, R54, UR4 ;  /* 0x00000004360f7c20 */ /* 0x000fe20008400000 */
[----:B------:R-:W-:Y:S01]  /*16e0*/  FMUL R17, R60, UR4 ;  /* 0x000000043c117c20 */ /* 0x000fe20008400000 */
[----:B------:R-:W-:Y:S01]  /*16f0*/  FMUL R19, R66, UR4 ;  /* 0x0000000442137c20 */ /* 0x000fe20008400000 */
[----:B--2---:R-:W-:Y:S01]  /*1700*/  FFMA R7, R0, UR5, R7 ;  /* 0x0000000500077c23 */ /* 0x004fe20008000007 */
        /* <DEDUP_REMOVED lines=14> */
[----:B------:R-:W-:Y:S01]  /*17f0*/  STG.E desc[UR6][R2.64+0x1c], R19 ;  /* 0x00001c1302007986 */ /* 0x000fe2000c101906 */
[----:B------:R-:W-:Y:S05]  /*1800*/  EXIT ;  /* 0x000000000000794d */ /* 0x000fea0003800000 */
.L_x_1:
[----:B------:R-:W-:-:S00]  /*1810*/  BRA `(.L_x_1) ;  /* 0xfffffffc00fc7947 */ /* 0x000fc0000383ffff */
[----:B------:R-:W-:-:S00]  /*1820*/  NOP ;  /* 0x0000000000007918 */ /* 0x000fc00000000000 */
        /* <DEDUP_REMOVED lines=13> */
.L_x_2:


//--------------------- .nv.shared.reserved.0     --------------------------
	.section	.nv.shared.reserved.0,"aw",@nobits
	.weak		__nv_reservedSMEM_offset_0_alias
	.size		__nv_reservedSMEM_offset_0_alias, 0, 64
	.other		__nv_reservedSMEM_offset_0_alias,@"STO_CUDA_RESERVED_SHARED STV_DEFAULT"
__nv_reservedSMEM_offset_0_alias:
	.zero		0
	.zero		64


//--------------------- .nv.constant0._Z9matrixMulPKfS0_Pfiiiff --------------------------
	.section	.nv.constant0._Z9matrixMulPKfS0_Pfiiiff,"a",@progbits
	.sectionflags	@""
	.align	4
.nv.constant0._Z9matrixMulPKfS0_Pfiiiff:
	.zero		940


//--------------------- SYMBOLS --------------------------

	.type		.nv.reservedSmem.offset0,@object
	.size		.nv.reservedSmem.offset0,0x4
